//
// Generated by NVIDIA NVVM Compiler
//
// Compiler Build ID: CL-36424714
// Cuda compilation tools, release 13.0, V13.0.88
// Based on NVVM 20.0.0
//

.version 9.0
.target sm_100
.address_size 64

	// .globl	_Z13jacobi_kernelPdS_S_id

.visible .entry _Z13jacobi_kernelPdS_S_id(
	.param .u64 .ptr .align 1 _Z13jacobi_kernelPdS_S_id_param_0,
	.param .u64 .ptr .align 1 _Z13jacobi_kernelPdS_S_id_param_1,
	.param .u64 .ptr .align 1 _Z13jacobi_kernelPdS_S_id_param_2,
	.param .u32 _Z13jacobi_kernelPdS_S_id_param_3,
	.param .f64 _Z13jacobi_kernelPdS_S_id_param_4
)
{
	.reg .pred 	%p<2>;
	.reg .b32 	%r<20>;
	.reg .b64 	%rd<16>;
	.reg .b64 	%fd<13>;

	ld.param.u64 	%rd1, [_Z13jacobi_kernelPdS_S_id_param_0];
	ld.param.u64 	%rd2, [_Z13jacobi_kernelPdS_S_id_param_1];
	ld.param.u64 	%rd3, [_Z13jacobi_kernelPdS_S_id_param_2];
	ld.param.u32 	%r5, [_Z13jacobi_kernelPdS_S_id_param_3];
	ld.param.f64 	%fd1, [_Z13jacobi_kernelPdS_S_id_param_4];
	mov.u32 	%r6, %ctaid.x;
	mov.u32 	%r7, %ntid.x;
	mov.u32 	%r8, %tid.x;
	mad.lo.s32 	%r1, %r6, %r7, %r8;
	add.s32 	%r2, %r1, 1;
	mov.u32 	%r9, %ctaid.y;
	mov.u32 	%r10, %ntid.y;
	mov.u32 	%r11, %tid.y;
	mad.lo.s32 	%r12, %r9, %r10, %r11;
	add.s32 	%r3, %r12, 1;
	add.s32 	%r14, %r5, -1;
	max.s32 	%r15, %r2, %r3;
	setp.ge.s32 	%p1, %r15, %r14;
	@%p1 bra 	$L__BB0_2;
	cvta.to.global.u64 	%rd4, %rd2;
	cvta.to.global.u64 	%rd5, %rd3;
	cvta.to.global.u64 	%rd6, %rd1;
	mul.lo.s32 	%r16, %r5, %r3;
	add.s32 	%r17, %r16, %r2;
	add.s32 	%r18, %r16, %r1;
	mul.wide.s32 	%rd7, %r18, 8;
	add.s64 	%rd8, %rd4, %rd7;
	ld.global.f64 	%fd2, [%rd8];
	ld.global.f64 	%fd3, [%rd8+16];
	add.f64 	%fd4, %fd2, %fd3;
	sub.s32 	%r19, %r17, %r5;
	mul.wide.s32 	%rd9, %r19, 8;
	add.s64 	%rd10, %rd4, %rd9;
	ld.global.f64 	%fd5, [%rd10];
	add.f64 	%fd6, %fd4, %fd5;
	mul.wide.s32 	%rd11, %r5, 8;
	add.s64 	%rd12, %rd11, %rd8;
	ld.global.f64 	%fd7, [%rd12+8];
	add.f64 	%fd8, %fd6, %fd7;
	mul.wide.s32 	%rd13, %r17, 8;
	add.s64 	%rd14, %rd5, %rd13;
	ld.global.f64 	%fd9, [%rd14];
	mul.f64 	%fd10, %fd1, %fd9;
	sub.f64 	%fd11, %fd8, %fd10;
	mul.f64 	%fd12, %fd11, 0d3FD0000000000000;
	add.s64 	%rd15, %rd6, %rd13;
	st.global.f64 	[%rd15], %fd12;
$L__BB0_2:
	ret;

}


// ===== COMPILED SASS (sm_100) =====

	.target	sm_100

	.elftype	@"ET_EXEC"


//--------------------- .note.nv.tkinfo           --------------------------
	.section	.note.nv.tkinfo,"",@"SHT_NOTE"
	.sectionflags	@"SHF_NOTE_NV_TKINFO"
	.tkinfo
        /*0018*/ 	.word	0x00000002
        /*0030*/ 	.string	""
        /*0030*/ 	.string	"ptxas"
        /*0030*/ 	.string	"Cuda compilation tools, release 13.0, V13.0.88"
        /*0030*/ 	.string	"Build cuda_13.0.r13.0/compiler.36424714_0"
        /*0030*/ 	.string	"-arch sm_100 -m 64 "



//--------------------- .note.nv.cuinfo           --------------------------
	.section	.note.nv.cuinfo,"",@"SHT_NOTE"
	.sectionflags	@"SHF_NOTE_NV_CUINFO"
        /*0018*/ 	.short	0x0002
        /*001a*/ 	.short	0x0064
        /*001c*/ 	.short	0x0082
	.zero		2


//--------------------- .nv.info                  --------------------------
	.section	.nv.info,"",@"SHT_CUDA_INFO"
	.align	4


	//----- nvinfo : EIATTR_REGCOUNT
	.align		4
        /*0000*/ 	.byte	0x04, 0x2f
        /*0002*/ 	.short	(.L_1 - .L_0)
	.align		4
.L_0:
        /*0004*/ 	.word	index@(_Z13jacobi_kernelPdS_S_id)
        /*0008*/ 	.word	0x00000012


	//----- nvinfo : EIATTR_FRAME_SIZE
	.align		4
.L_1:
        /*000c*/ 	.byte	0x04, 0x11
        /*000e*/ 	.short	(.L_3 - .L_2)
	.align		4
.L_2:
        /*0010*/ 	.word	index@(_Z13jacobi_kernelPdS_S_id)
        /*0014*/ 	.word	0x00000000


	//----- nvinfo : EIATTR_MIN_STACK_SIZE
	.align		4
.L_3:
        /*0018*/ 	.byte	0x04, 0x12
        /*001a*/ 	.short	(.L_5 - .L_4)
	.align		4
.L_4:
        /*001c*/ 	.word	index@(_Z13jacobi_kernelPdS_S_id)
        /*0020*/ 	.word	0x00000000
.L_5:


//--------------------- .nv.compat                --------------------------
	.section	.nv.compat,"",@"SHT_CUDA_COMPAT_INFO"
	.align	4
        /*0000*/ 	.byte	0x02, 0x09, 0x00, 0x00, 0x02, 0x02, 0x01, 0x00, 0x02, 0x05, 0x05, 0x00, 0x03, 0x07, 0x01, 0x01
        /*0010*/ 	.byte	0x02, 0x03, 0x00, 0x00, 0x02, 0x06, 0x01, 0x00, 0x04, 0x0b, 0x08, 0x00, 0x01, 0x00, 0x00, 0x00
        /*0020*/ 	.byte	0x00, 0x00, 0x00, 0x00


//--------------------- .nv.info._Z13jacobi_kernelPdS_S_id --------------------------
	.section	.nv.info._Z13jacobi_kernelPdS_S_id,"",@"SHT_CUDA_INFO"
	.sectionflags	@""
	.align	4


	//----- nvinfo : EIATTR_CUDA_API_VERSION
	.align		4
        /*0000*/ 	.byte	0x04, 0x37
        /*0002*/ 	.short	(.L_7 - .L_6)
.L_6:
        /*0004*/ 	.word	0x00000082


	//----- nvinfo : EIATTR_KPARAM_INFO
	.align		4
.L_7:
        /*0008*/ 	.byte	0x04, 0x17
        /*000a*/ 	.short	(.L_9 - .L_8)
.L_8:
        /*000c*/ 	.word	0x00000000
        /*0010*/ 	.short	0x0004
        /*0012*/ 	.short	0x0020
        /*0014*/ 	.byte	0x00, 0xf0, 0x21, 0x00


	//----- nvinfo : EIATTR_KPARAM_INFO
	.align		4
.L_9:
        /*0018*/ 	.byte	0x04, 0x17
        /*001a*/ 	.short	(.L_11 - .L_10)
.L_10:
        /*001c*/ 	.word	0x00000000
        /*0020*/ 	.short	0x0003
        /*0022*/ 	.short	0x0018
        /*0024*/ 	.byte	0x00, 0xf0, 0x11, 0x00


	//----- nvinfo : EIATTR_KPARAM_INFO
	.align		4
.L_11:
        /*0028*/ 	.byte	0x04, 0x17
        /*002a*/ 	.short	(.L_13 - .L_12)
.L_12:
        /*002c*/ 	.word	0x00000000
        /*0030*/ 	.short	0x0002
        /*0032*/ 	.short	0x0010
        /*0034*/ 	.byte	0x00, 0xf5, 0x21, 0x00


	//----- nvinfo : EIATTR_KPARAM_INFO
	.align		4
.L_13:
        /*0038*/ 	.byte	0x04, 0x17
        /*003a*/ 	.short	(.L_15 - .L_14)
.L_14:
        /*003c*/ 	.word	0x00000000
        /*0040*/ 	.short	0x0001
        /*0042*/ 	.short	0x0008
        /*0044*/ 	.byte	0x00, 0xf5, 0x21, 0x00


	//----- nvinfo : EIATTR_KPARAM_INFO
	.align		4
.L_15:
        /*0048*/ 	.byte	0x04, 0x17
        /*004a*/ 	.short	(.L_17 - .L_16)
.L_16:
        /*004c*/ 	.word	0x00000000
        /*0050*/ 	.short	0x0000
        /*0052*/ 	.short	0x0000
        /*0054*/ 	.byte	0x00, 0xf5, 0x21, 0x00


	//----- nvinfo : EIATTR_SPARSE_MMA_MASK
	.align		4
.L_17:
        /*0058*/ 	.byte	0x03, 0x50
        /*005a*/ 	.short	0x0000


	//----- nvinfo : EIATTR_MAXREG_COUNT
	.align		4
        /*005c*/ 	.byte	0x03, 0x1b
        /*005e*/ 	.short	0x00ff


	//----- nvinfo : EIATTR_MERCURY_ISA_VERSION
	.align		4
        /*0060*/ 	.byte	0x03, 0x5f
        /*0062*/ 	.short	0x0101


	//----- nvinfo : EIATTR_VRC_CTA_INIT_COUNT
	.align		4
        /*0064*/ 	.byte	0x02, 0x4a
	.zero		1
	.zero		1


	//----- nvinfo : EIATTR_EXIT_INSTR_OFFSETS
	.align		4
        /*0068*/ 	.byte	0x04, 0x1c
        /*006a*/ 	.short	(.L_19 - .L_18)


	//   ....[0]....
.L_18:
        /*006c*/ 	.word	0x000000f0


	//   ....[1]....
        /*0070*/ 	.word	0x00000280


	//----- nvinfo : EIATTR_CBANK_PARAM_SIZE
	.align		4
.L_19:
        /*0074*/ 	.byte	0x03, 0x19
        /*0076*/ 	.short	0x0028


	//----- nvinfo : EIATTR_PARAM_CBANK
	.align		4
        /*0078*/ 	.byte	0x04, 0x0a
        /*007a*/ 	.short	(.L_21 - .L_20)
	.align		4
.L_20:
        /*007c*/ 	.word	index@(.nv.constant0._Z13jacobi_kernelPdS_S_id)
        /*0080*/ 	.short	0x0380
        /*0082*/ 	.short	0x0028


	//----- nvinfo : EIATTR_SW_WAR
	.align		4
.L_21:
        /*0084*/ 	.byte	0x04, 0x36
        /*0086*/ 	.short	(.L_23 - .L_22)
.L_22:
        /*0088*/ 	.word	0x00000008
.L_23:


//--------------------- .nv.callgraph             --------------------------
	.section	.nv.callgraph,"",@"SHT_CUDA_CALLGRAPH"
	.align	4
	.sectionentsize	8
	.align		4
        /*0000*/ 	.word	0x00000000
	.align		4
        /*0004*/ 	.word	0xffffffff
	.align		4
        /*0008*/ 	.word	0x00000000
	.align		4
        /*000c*/ 	.word	0xfffffffe
	.align		4
        /*0010*/ 	.word	0x00000000
	.align		4
        /*0014*/ 	.word	0xfffffffd
	.align		4
        /*0018*/ 	.word	0x00000000
	.align		4
        /*001c*/ 	.word	0xfffffffc


//--------------------- .text._Z13jacobi_kernelPdS_S_id --------------------------
	.section	.text._Z13jacobi_kernelPdS_S_id,"ax",@progbits
	.align	128
        .global         _Z13jacobi_kernelPdS_S_id
        .type           _Z13jacobi_kernelPdS_S_id,@function
        .size           _Z13jacobi_kernelPdS_S_id,(.L_x_1 - _Z13jacobi_kernelPdS_S_id)
        .other          _Z13jacobi_kernelPdS_S_id,@"STO_CUDA_ENTRY STV_DEFAULT"
_Z13jacobi_kernelPdS_S_id:
.text._Z13jacobi_kernelPdS_S_id:
[----:B------:R-:W-:Y:S01]  /*0000*/  LDC R1, c[0x0][0x37c] ;  /* 0x0000df00ff017b82 */ /* 0x000fe20000000800 */
[----:B------:R-:W0:Y:S07]  /*0010*/  S2R R3, SR_TID.X ;  /* 0x0000000000037919 */ /* 0x000e2e0000002100 */
[----:B------:R-:W0:Y:S01]  /*0020*/  S2UR UR4, SR_CTAID.X ;  /* 0x00000000000479c3 */ /* 0x000e220000002500 */
[----:B------:R-:W1:Y:S07]  /*0030*/  S2R R5, SR_TID.Y ;  /* 0x0000000000057919 */ /* 0x000e6e0000002200 */
[----:B------:R-:W0:Y:S08]  /*0040*/  LDC R0, c[0x0][0x360] ;  /* 0x0000d800ff007b82 */ /* 0x000e300000000800 */
[----:B------:R-:W1:Y:S08]  /*0050*/  S2UR UR5, SR_CTAID.Y ;  /* 0x00000000000579c3 */ /* 0x000e700000002600 */
[----:B------:R-:W1:Y:S08]  /*0060*/  LDC R2, c[0x0][0x364] ;  /* 0x0000d900ff027b82 */ /* 0x000e700000000800 */
[----:B------:R-:W2:Y:S01]  /*0070*/  LDC R15, c[0x0][0x398] ;  /* 0x0000e600ff0f7b82 */ /* 0x000ea20000000800 */
[----:B0-----:R-:W-:-:S02]  /*0080*/  IMAD R0, R0, UR4, R3 ;  /* 0x0000000400007c24 */ /* 0x001fc4000f8e0203 */
[----:B-1----:R-:W-:-:S03]  /*0090*/  IMAD R3, R2, UR5, R5 ;  /* 0x0000000502037c24 */ /* 0x002fc6000f8e0205 */
[----:B------:R-:W-:Y:S02]  /*00a0*/  IADD3 R2, PT, PT, R0, 0x1, RZ ;  /* 0x0000000100027810 */ /* 0x000fe40007ffe0ff */
[----:B------:R-:W-:Y:S02]  /*00b0*/  IADD3 R3, PT, PT, R3, 0x1, RZ ;  /* 0x0000000103037810 */ /* 0x000fe40007ffe0ff */
[----:B--2---:R-:W-:Y:S02]  /*00c0*/  IADD3 R4, PT, PT, R15, -0x1, RZ ;  /* 0xffffffff0f047810 */ /* 0x004fe40007ffe0ff */
[----:B------:R-:W-:-:S04]  /*00d0*/  VIMNMX R5, PT, PT, R2, R3, !PT ;  /* 0x0000000302057248 */ /* 0x000fc80007fe0100 */
[----:B------:R-:W-:-:S13]  /*00e0*/  ISETP.GE.AND P0, PT, R5, R4, PT ;  /* 0x000000040500720c */ /* 0x000fda0003f06270 */
[----:B------:R-:W-:Y:S05]  /*00f0*/  @P0 EXIT ;  /* 0x000000000000094d */ /* 0x000fea0003800000 */
[----:B------:R-:W0:Y:S01]  /*0100*/  LDC.64 R8, c[0x0][0x388] ;  /* 0x0000e200ff087b82 */ /* 0x000e220000000a00 */
[----:B------:R-:W1:Y:S01]  /*0110*/  LDCU.64 UR4, c[0x0][0x358] ;  /* 0x00006b00ff0477ac */ /* 0x000e620008000a00 */
[CC--:B------:R-:W-:Y:S02]  /*0120*/  IMAD R5, R3.reuse, R15.reuse, R0 ;  /* 0x0000000f03057224 */ /* 0x0c0fe400078e0200 */
[-C--:B------:R-:W-:Y:S01]  /*0130*/  IMAD R0, R3, R15.reuse, R2 ;  /* 0x0000000f03007224 */ /* 0x080fe200078e0202 */
[----:B------:R-:W2:Y:S03]  /*0140*/  LDCU.64 UR6, c[0x0][0x3a0] ;  /* 0x00007400ff0677ac */ /* 0x000ea60008000a00 */
[----:B------:R-:W3:Y:S01]  /*0150*/  LDC.64 R12, c[0x0][0x390] ;  /* 0x0000e400ff0c7b82 */ /* 0x000ee20000000a00 */
[----:B------:R-:W-:Y:S01]  /*0160*/  IADD3 R11, PT, PT, R0, -R15, RZ ;  /* 0x8000000f000b7210 */ /* 0x000fe20007ffe0ff */
[----:B0-----:R-:W-:-:S05]  /*0170*/  IMAD.WIDE R2, R5, 0x8, R8 ;  /* 0x0000000805027825 */ /* 0x001fca00078e0208 */
[----:B-1----:R-:W4:Y:S01]  /*0180*/  LDG.E.64 R4, desc[UR4][R2.64] ;  /* 0x0000000402047981 */ /* 0x002f22000c1e1b00 */
[----:B------:R-:W-:-:S03]  /*0190*/  IMAD.WIDE R8, R11, 0x8, R8 ;  /* 0x000000080b087825 */ /* 0x000fc600078e0208 */
[----:B------:R-:W4:Y:S01]  /*01a0*/  LDG.E.64 R6, desc[UR4][R2.64+0x10] ;  /* 0x0000100402067981 */ /* 0x000f22000c1e1b00 */
[----:B------:R-:W-:-:S03]  /*01b0*/  IMAD.WIDE R10, R15, 0x8, R2 ;  /* 0x000000080f0a7825 */ /* 0x000fc600078e0202 */
[----:B------:R-:W5:Y:S01]  /*01c0*/  LDG.E.64 R8, desc[UR4][R8.64] ;  /* 0x0000000408087981 */ /* 0x000f62000c1e1b00 */
[----:B---3--:R-:W-:-:S03]  /*01d0*/  IMAD.WIDE R12, R0, 0x8, R12 ;  /* 0x00000008000c7825 */ /* 0x008fc600078e020c */
[----:B------:R-:W3:Y:S04]  /*01e0*/  LDG.E.64 R10, desc[UR4][R10.64+0x8] ;  /* 0x000008040a0a7981 */ /* 0x000ee8000c1e1b00 */
[----:B------:R-:W2:Y:S01]  /*01f0*/  LDG.E.64 R12, desc[UR4][R12.64] ;  /* 0x000000040c0c7981 */ /* 0x000ea2000c1e1b00 */
[----:B----4-:R-:W-:Y:S01]  /*0200*/  DADD R4, R4, R6 ;  /* 0x0000000004047229 */ /* 0x010fe20000000006 */
[----:B------:R-:W0:Y:S07]  /*0210*/  LDC.64 R6, c[0x0][0x380] ;  /* 0x0000e000ff067b82 */ /* 0x000e2e0000000a00 */
[----:B-----5:R-:W-:-:S08]  /*0220*/  DADD R4, R4, R8 ;  /* 0x0000000004047229 */ /* 0x020fd00000000008 */
[----:B---3--:R-:W-:-:S08]  /*0230*/  DADD R4, R4, R10 ;  /* 0x0000000004047229 */ /* 0x008fd0000000000a */
[----:B--2---:R-:W-:Y:S01]  /*0240*/  DFMA R4, -R12, UR6, R4 ;  /* 0x000000060c047c2b */ /* 0x004fe20008000104 */
[----:B0-----:R-:W-:-:S07]  /*0250*/  IMAD.WIDE R2, R0, 0x8, R6 ;  /* 0x0000000800027825 */ /* 0x001fce00078e0206 */
[----:B------:R-:W-:-:S07]  /*0260*/  DMUL R4, R4, 0.25 ;  /* 0x3fd0000004047828 */ /* 0x000fce0000000000 */
[----:B------:R-:W-:Y:S01]  /*0270*/  STG.E.64 desc[UR4][R2.64], R4 ;  /* 0x0000000402007986 */ /* 0x000fe2000c101b04 */
[----:B------:R-:W-:Y:S05]  /*0280*/  EXIT ;  /* 0x000000000000794d */ /* 0x000fea0003800000 */
.L_x_0:
[----:B------:R-:W-:-:S00]  /*0290*/  BRA `(.L_x_0) ;  /* 0xfffffffc00fc7947 */ /* 0x000fc0000383ffff */
[----:B------:R-:W-:-:S00]  /*02a0*/  NOP ;  /* 0x0000000000007918 */ /* 0x000fc00000000000 */
        /* <DEDUP_REMOVED lines=13> */
.L_x_1:


//--------------------- .nv.shared.reserved.0     --------------------------
	.section	.nv.shared.reserved.0,"aw",@nobits
	.weak		__nv_reservedSMEM_offset_0_alias
	.size		__nv_reservedSMEM_offset_0_alias, 0, 64
	.other		__nv_reservedSMEM_offset_0_alias,@"STO_CUDA_RESERVED_SHARED STV_DEFAULT"
__nv_reservedSMEM_offset_0_alias:
	.zero		0
	.zero		64


//--------------------- .nv.constant0._Z13jacobi_kernelPdS_S_id --------------------------
	.section	.nv.constant0._Z13jacobi_kernelPdS_S_id,"a",@progbits
	.sectionflags	@""
	.align	4
.nv.constant0._Z13jacobi_kernelPdS_S_id:
	.zero		936


//--------------------- SYMBOLS --------------------------

	.type		.nv.reservedSmem.offset0,@object
	.size		.nv.reservedSmem.offset0,0x4
